//
// Generated by NVIDIA NVVM Compiler
//
// Compiler Build ID: CL-36424714
// Cuda compilation tools, release 13.0, V13.0.88
// Based on NVVM 20.0.0
//

.version 9.0
.target sm_100
.address_size 64

	// .globl	_Z18monte_carlo_kernelPKfPfi
// _ZZ18monte_carlo_kernelPKfPfiE5sdata has been demoted

.visible .entry _Z18monte_carlo_kernelPKfPfi(
	.param .u64 .ptr .align 1 _Z18monte_carlo_kernelPKfPfi_param_0,
	.param .u64 .ptr .align 1 _Z18monte_carlo_kernelPKfPfi_param_1,
	.param .u32 _Z18monte_carlo_kernelPKfPfi_param_2
)
{
	.reg .pred 	%p<30>;
	.reg .b32 	%r<50>;
	.reg .b32 	%f<96>;
	.reg .b64 	%rd<37>;
	// demoted variable
	.shared .align 4 .b8 _ZZ18monte_carlo_kernelPKfPfiE5sdata[1024];
	ld.param.u64 	%rd3, [_Z18monte_carlo_kernelPKfPfi_param_0];
	ld.param.u64 	%rd2, [_Z18monte_carlo_kernelPKfPfi_param_1];
	ld.param.u32 	%r20, [_Z18monte_carlo_kernelPKfPfi_param_2];
	cvta.to.global.u64 	%rd1, %rd3;
	mov.u32 	%r1, %tid.x;
	and.b32  	%r2, %r1, 31;
	mov.u32 	%r21, %ctaid.x;
	mov.u32 	%r3, %ntid.x;
	mul.lo.s32 	%r22, %r21, %r3;
	shl.b32 	%r23, %r22, 4;
	add.s32 	%r4, %r23, %r1;
	setp.ge.u32 	%p1, %r4, %r20;
	mov.f32 	%f83, 0f00000000;
	@%p1 bra 	$L__BB0_2;
	mul.wide.u32 	%rd4, %r4, 4;
	add.s64 	%rd5, %rd1, %rd4;
	ld.global.nc.f32 	%f38, [%rd5];
	add.f32 	%f83, %f38, 0f00000000;
$L__BB0_2:
	add.s32 	%r5, %r4, %r3;
	setp.ge.u32 	%p2, %r5, %r20;
	mov.f32 	%f84, 0f00000000;
	@%p2 bra 	$L__BB0_4;
	mul.wide.u32 	%rd6, %r5, 4;
	add.s64 	%rd7, %rd1, %rd6;
	ld.global.nc.f32 	%f40, [%rd7];
	add.f32 	%f84, %f40, 0f00000000;
$L__BB0_4:
	add.s32 	%r6, %r5, %r3;
	setp.ge.u32 	%p3, %r6, %r20;
	mov.f32 	%f85, 0f00000000;
	@%p3 bra 	$L__BB0_6;
	mul.wide.u32 	%rd8, %r6, 4;
	add.s64 	%rd9, %rd1, %rd8;
	ld.global.nc.f32 	%f42, [%rd9];
	add.f32 	%f85, %f42, 0f00000000;
$L__BB0_6:
	add.s32 	%r7, %r6, %r3;
	setp.ge.u32 	%p4, %r7, %r20;
	mov.f32 	%f86, 0f00000000;
	@%p4 bra 	$L__BB0_8;
	mul.wide.u32 	%rd10, %r7, 4;
	add.s64 	%rd11, %rd1, %rd10;
	ld.global.nc.f32 	%f44, [%rd11];
	add.f32 	%f86, %f44, 0f00000000;
$L__BB0_8:
	add.s32 	%r8, %r7, %r3;
	setp.ge.u32 	%p5, %r8, %r20;
	@%p5 bra 	$L__BB0_10;
	mul.wide.u32 	%rd12, %r8, 4;
	add.s64 	%rd13, %rd1, %rd12;
	ld.global.nc.f32 	%f45, [%rd13];
	add.f32 	%f83, %f45, %f83;
$L__BB0_10:
	add.s32 	%r9, %r8, %r3;
	setp.ge.u32 	%p6, %r9, %r20;
	@%p6 bra 	$L__BB0_12;
	mul.wide.u32 	%rd14, %r9, 4;
	add.s64 	%rd15, %rd1, %rd14;
	ld.global.nc.f32 	%f46, [%rd15];
	add.f32 	%f84, %f46, %f84;
$L__BB0_12:
	add.s32 	%r10, %r9, %r3;
	setp.ge.u32 	%p7, %r10, %r20;
	@%p7 bra 	$L__BB0_14;
	mul.wide.u32 	%rd16, %r10, 4;
	add.s64 	%rd17, %rd1, %rd16;
	ld.global.nc.f32 	%f47, [%rd17];
	add.f32 	%f85, %f47, %f85;
$L__BB0_14:
	add.s32 	%r11, %r10, %r3;
	setp.ge.u32 	%p8, %r11, %r20;
	@%p8 bra 	$L__BB0_16;
	mul.wide.u32 	%rd18, %r11, 4;
	add.s64 	%rd19, %rd1, %rd18;
	ld.global.nc.f32 	%f48, [%rd19];
	add.f32 	%f86, %f48, %f86;
$L__BB0_16:
	add.s32 	%r12, %r11, %r3;
	setp.ge.u32 	%p9, %r12, %r20;
	@%p9 bra 	$L__BB0_18;
	mul.wide.u32 	%rd20, %r12, 4;
	add.s64 	%rd21, %rd1, %rd20;
	ld.global.nc.f32 	%f49, [%rd21];
	add.f32 	%f83, %f49, %f83;
$L__BB0_18:
	add.s32 	%r13, %r12, %r3;
	setp.ge.u32 	%p10, %r13, %r20;
	@%p10 bra 	$L__BB0_20;
	mul.wide.u32 	%rd22, %r13, 4;
	add.s64 	%rd23, %rd1, %rd22;
	ld.global.nc.f32 	%f50, [%rd23];
	add.f32 	%f84, %f50, %f84;
$L__BB0_20:
	add.s32 	%r14, %r13, %r3;
	setp.ge.u32 	%p11, %r14, %r20;
	@%p11 bra 	$L__BB0_22;
	mul.wide.u32 	%rd24, %r14, 4;
	add.s64 	%rd25, %rd1, %rd24;
	ld.global.nc.f32 	%f51, [%rd25];
	add.f32 	%f85, %f51, %f85;
$L__BB0_22:
	add.s32 	%r15, %r14, %r3;
	setp.ge.u32 	%p12, %r15, %r20;
	@%p12 bra 	$L__BB0_24;
	mul.wide.u32 	%rd26, %r15, 4;
	add.s64 	%rd27, %rd1, %rd26;
	ld.global.nc.f32 	%f52, [%rd27];
	add.f32 	%f86, %f52, %f86;
$L__BB0_24:
	add.s32 	%r16, %r15, %r3;
	setp.ge.u32 	%p13, %r16, %r20;
	@%p13 bra 	$L__BB0_26;
	mul.wide.u32 	%rd28, %r16, 4;
	add.s64 	%rd29, %rd1, %rd28;
	ld.global.nc.f32 	%f53, [%rd29];
	add.f32 	%f83, %f53, %f83;
$L__BB0_26:
	add.s32 	%r17, %r16, %r3;
	setp.ge.u32 	%p14, %r17, %r20;
	@%p14 bra 	$L__BB0_28;
	mul.wide.u32 	%rd30, %r17, 4;
	add.s64 	%rd31, %rd1, %rd30;
	ld.global.nc.f32 	%f54, [%rd31];
	add.f32 	%f84, %f54, %f84;
$L__BB0_28:
	add.s32 	%r18, %r17, %r3;
	setp.ge.u32 	%p15, %r18, %r20;
	@%p15 bra 	$L__BB0_30;
	mul.wide.u32 	%rd32, %r18, 4;
	add.s64 	%rd33, %rd1, %rd32;
	ld.global.nc.f32 	%f55, [%rd33];
	add.f32 	%f85, %f55, %f85;
$L__BB0_30:
	add.s32 	%r19, %r18, %r3;
	setp.ge.u32 	%p16, %r19, %r20;
	@%p16 bra 	$L__BB0_32;
	mul.wide.u32 	%rd34, %r19, 4;
	add.s64 	%rd35, %rd1, %rd34;
	ld.global.nc.f32 	%f56, [%rd35];
	add.f32 	%f86, %f56, %f86;
$L__BB0_32:
	add.f32 	%f57, %f83, 0f00000000;
	add.f32 	%f58, %f57, %f84;
	add.f32 	%f59, %f58, %f85;
	add.f32 	%f60, %f59, %f86;
	mov.b32 	%r24, %f60;
	shfl.sync.down.b32	%r25|%p17, %r24, 16, 31, -1;
	mov.b32 	%f61, %r25;
	add.f32 	%f62, %f60, %f61;
	mov.b32 	%r26, %f62;
	shfl.sync.down.b32	%r27|%p18, %r26, 8, 31, -1;
	mov.b32 	%f63, %r27;
	add.f32 	%f64, %f62, %f63;
	mov.b32 	%r28, %f64;
	shfl.sync.down.b32	%r29|%p19, %r28, 4, 31, -1;
	mov.b32 	%f65, %r29;
	add.f32 	%f66, %f64, %f65;
	mov.b32 	%r30, %f66;
	shfl.sync.down.b32	%r31|%p20, %r30, 2, 31, -1;
	mov.b32 	%f67, %r31;
	add.f32 	%f68, %f66, %f67;
	mov.b32 	%r32, %f68;
	shfl.sync.down.b32	%r33|%p21, %r32, 1, 31, -1;
	mov.b32 	%f69, %r33;
	add.f32 	%f33, %f68, %f69;
	setp.ne.s32 	%p22, %r2, 0;
	@%p22 bra 	$L__BB0_34;
	shr.u32 	%r34, %r1, 3;
	and.b32  	%r35, %r34, 124;
	mov.u32 	%r36, _ZZ18monte_carlo_kernelPKfPfiE5sdata;
	add.s32 	%r37, %r36, %r35;
	st.shared.f32 	[%r37], %f33;
$L__BB0_34:
	bar.sync 	0;
	setp.gt.u32 	%p23, %r1, 31;
	@%p23 bra 	$L__BB0_39;
	shr.u32 	%r38, %r3, 5;
	setp.ge.u32 	%p24, %r2, %r38;
	mov.f32 	%f95, 0f00000000;
	@%p24 bra 	$L__BB0_37;
	shl.b32 	%r39, %r2, 2;
	mov.u32 	%r40, _ZZ18monte_carlo_kernelPKfPfiE5sdata;
	add.s32 	%r41, %r40, %r39;
	ld.shared.f32 	%f95, [%r41];
$L__BB0_37:
	setp.ne.s32 	%p25, %r2, 0;
	mov.b32 	%r42, %f95;
	shfl.sync.down.b32	%r43|%p26, %r42, 8, 31, -1;
	mov.b32 	%f71, %r43;
	add.f32 	%f72, %f95, %f71;
	mov.b32 	%r44, %f72;
	shfl.sync.down.b32	%r45|%p27, %r44, 4, 31, -1;
	mov.b32 	%f73, %r45;
	add.f32 	%f74, %f72, %f73;
	mov.b32 	%r46, %f74;
	shfl.sync.down.b32	%r47|%p28, %r46, 2, 31, -1;
	mov.b32 	%f75, %r47;
	add.f32 	%f76, %f74, %f75;
	mov.b32 	%r48, %f76;
	shfl.sync.down.b32	%r49|%p29, %r48, 1, 31, -1;
	mov.b32 	%f77, %r49;
	add.f32 	%f36, %f76, %f77;
	@%p25 bra 	$L__BB0_39;
	cvta.to.global.u64 	%rd36, %rd2;
	atom.global.add.f32 	%f78, [%rd36], %f36;
$L__BB0_39:
	ret;

}


// ===== COMPILED SASS (sm_100) =====

	.target	sm_100

	.elftype	@"ET_EXEC"


//--------------------- .note.nv.tkinfo           --------------------------
	.section	.note.nv.tkinfo,"",@"SHT_NOTE"
	.sectionflags	@"SHF_NOTE_NV_TKINFO"
	.tkinfo
        /*0018*/ 	.word	0x00000002
        /*0030*/ 	.string	""
        /*0030*/ 	.string	"ptxas"
        /*0030*/ 	.string	"Cuda compilation tools, release 13.0, V13.0.88"
        /*0030*/ 	.string	"Build cuda_13.0.r13.0/compiler.36424714_0"
        /*0030*/ 	.string	"-arch sm_100 -m 64 "



//--------------------- .note.nv.cuinfo           --------------------------
	.section	.note.nv.cuinfo,"",@"SHT_NOTE"
	.sectionflags	@"SHF_NOTE_NV_CUINFO"
        /*0018*/ 	.short	0x0002
        /*001a*/ 	.short	0x0064
        /*001c*/ 	.short	0x0082
	.zero		2


//--------------------- .nv.info                  --------------------------
	.section	.nv.info,"",@"SHT_CUDA_INFO"
	.align	4


	//----- nvinfo : EIATTR_REGCOUNT
	.align		4
        /*0000*/ 	.byte	0x04, 0x2f
        /*0002*/ 	.short	(.L_1 - .L_0)
	.align		4
.L_0:
        /*0004*/ 	.word	index@(_Z18monte_carlo_kernelPKfPfi)
        /*0008*/ 	.word	0x00000020


	//----- nvinfo : EIATTR_FRAME_SIZE
	.align		4
.L_1:
        /*000c*/ 	.byte	0x04, 0x11
        /*000e*/ 	.short	(.L_3 - .L_2)
	.align		4
.L_2:
        /*0010*/ 	.word	index@(_Z18monte_carlo_kernelPKfPfi)
        /*0014*/ 	.word	0x00000000


	//----- nvinfo : EIATTR_MIN_STACK_SIZE
	.align		4
.L_3:
        /*0018*/ 	.byte	0x04, 0x12
        /*001a*/ 	.short	(.L_5 - .L_4)
	.align		4
.L_4:
        /*001c*/ 	.word	index@(_Z18monte_carlo_kernelPKfPfi)
        /*0020*/ 	.word	0x00000000
.L_5:


//--------------------- .nv.compat                --------------------------
	.section	.nv.compat,"",@"SHT_CUDA_COMPAT_INFO"
	.align	4
        /*0000*/ 	.byte	0x02, 0x09, 0x00, 0x00, 0x02, 0x02, 0x01, 0x00, 0x02, 0x05, 0x05, 0x00, 0x03, 0x07, 0x01, 0x01
        /*0010*/ 	.byte	0x02, 0x03, 0x00, 0x00, 0x02, 0x06, 0x01, 0x00, 0x04, 0x0b, 0x08, 0x00, 0x09, 0x00, 0x00, 0x00
        /*0020*/ 	.byte	0x00, 0x00, 0x00, 0x00


//--------------------- .nv.info._Z18monte_carlo_kernelPKfPfi --------------------------
	.section	.nv.info._Z18monte_carlo_kernelPKfPfi,"",@"SHT_CUDA_INFO"
	.sectionflags	@""
	.align	4


	//----- nvinfo : EIATTR_CUDA_API_VERSION
	.align		4
        /*0000*/ 	.byte	0x04, 0x37
        /*0002*/ 	.short	(.L_7 - .L_6)
.L_6:
        /*0004*/ 	.word	0x00000082


	//----- nvinfo : EIATTR_KPARAM_INFO
	.align		4
.L_7:
        /*0008*/ 	.byte	0x04, 0x17
        /*000a*/ 	.short	(.L_9 - .L_8)
.L_8:
        /*000c*/ 	.word	0x00000000
        /*0010*/ 	.short	0x0002
        /*0012*/ 	.short	0x0010
        /*0014*/ 	.byte	0x00, 0xf0, 0x11, 0x00


	//----- nvinfo : EIATTR_KPARAM_INFO
	.align		4
.L_9:
        /*0018*/ 	.byte	0x04, 0x17
        /*001a*/ 	.short	(.L_11 - .L_10)
.L_10:
        /*001c*/ 	.word	0x00000000
        /*0020*/ 	.short	0x0001
        /*0022*/ 	.short	0x0008
        /*0024*/ 	.byte	0x00, 0xf5, 0x21, 0x00


	//----- nvinfo : EIATTR_KPARAM_INFO
	.align		4
.L_11:
        /*0028*/ 	.byte	0x04, 0x17
        /*002a*/ 	.short	(.L_13 - .L_12)
.L_12:
        /*002c*/ 	.word	0x00000000
        /*0030*/ 	.short	0x0000
        /*0032*/ 	.short	0x0000
        /*0034*/ 	.byte	0x00, 0xf5, 0x21, 0x00


	//----- nvinfo : EIATTR_SPARSE_MMA_MASK
	.align		4
.L_13:
        /*0038*/ 	.byte	0x03, 0x50
        /*003a*/ 	.short	0x0000


	//----- nvinfo : EIATTR_MAXREG_COUNT
	.align		4
        /*003c*/ 	.byte	0x03, 0x1b
        /*003e*/ 	.short	0x00ff


	//----- nvinfo : EIATTR_NUM_BARRIERS
	.align		4
        /*0040*/ 	.byte	0x02, 0x4c
        /*0042*/ 	.byte	0x01
	.zero		1


	//----- nvinfo : EIATTR_MERCURY_ISA_VERSION
	.align		4
        /*0044*/ 	.byte	0x03, 0x5f
        /*0046*/ 	.short	0x0101


	//----- nvinfo : EIATTR_COOP_GROUP_MASK_REGIDS
	.align		4
        /*0048*/ 	.byte	0x04, 0x29
        /*004a*/ 	.short	(.L_15 - .L_14)


	//   ....[0]....
.L_14:
        /*004c*/ 	.word	0xffffffff


	//   ....[1]....
        /*0050*/ 	.word	0xffffffff


	//   ....[2]....
        /*0054*/ 	.word	0xffffffff


	//   ....[3]....
        /*0058*/ 	.word	0xffffffff


	//   ....[4]....
        /*005c*/ 	.word	0xffffffff


	//   ....[5]....
        /*0060*/ 	.word	0xffffffff


	//   ....[6]....
        /*0064*/ 	.word	0xffffffff


	//   ....[7]....
        /*0068*/ 	.word	0xffffffff


	//   ....[8]....
        /*006c*/ 	.word	0xffffffff


	//----- nvinfo : EIATTR_COOP_GROUP_INSTR_OFFSETS
	.align		4
.L_15:
        /*0070*/ 	.byte	0x04, 0x28
        /*0072*/ 	.short	(.L_17 - .L_16)


	//   ....[0]....
.L_16:
        /*0074*/ 	.word	0x000006f0


	//   ....[1]....
        /*0078*/ 	.word	0x00000710


	//   ....[2]....
        /*007c*/ 	.word	0x00000730


	//   ....[3]....
        /*0080*/ 	.word	0x00000760


	//   ....[4]....
        /*0084*/ 	.word	0x000007a0


	//   ....[5]....
        /*0088*/ 	.word	0x000008d0


	//   ....[6]....
        /*008c*/ 	.word	0x000008f0


	//   ....[7]....
        /*0090*/ 	.word	0x00000910


	//   ....[8]....
        /*0094*/ 	.word	0x00000930


	//----- nvinfo : EIATTR_VRC_CTA_INIT_COUNT
	.align		4
.L_17:
        /*0098*/ 	.byte	0x02, 0x4a
	.zero		1
	.zero		1


	//----- nvinfo : EIATTR_EXIT_INSTR_OFFSETS
	.align		4
        /*009c*/ 	.byte	0x04, 0x1c
        /*009e*/ 	.short	(.L_19 - .L_18)


	//   ....[0]....
.L_18:
        /*00a0*/ 	.word	0x00000840


	//   ....[1]....
        /*00a4*/ 	.word	0x00000940


	//   ....[2]....
        /*00a8*/ 	.word	0x00000980


	//----- nvinfo : EIATTR_CBANK_PARAM_SIZE
	.align		4
.L_19:
        /*00ac*/ 	.byte	0x03, 0x19
        /*00ae*/ 	.short	0x0014


	//----- nvinfo : EIATTR_PARAM_CBANK
	.align		4
        /*00b0*/ 	.byte	0x04, 0x0a
        /*00b2*/ 	.short	(.L_21 - .L_20)
	.align		4
.L_20:
        /*00b4*/ 	.word	index@(.nv.constant0._Z18monte_carlo_kernelPKfPfi)
        /*00b8*/ 	.short	0x0380
        /*00ba*/ 	.short	0x0014


	//----- nvinfo : EIATTR_SW_WAR
	.align		4
.L_21:
        /*00bc*/ 	.byte	0x04, 0x36
        /*00be*/ 	.short	(.L_23 - .L_22)
.L_22:
        /*00c0*/ 	.word	0x00000008
.L_23:


//--------------------- .nv.callgraph             --------------------------
	.section	.nv.callgraph,"",@"SHT_CUDA_CALLGRAPH"
	.align	4
	.sectionentsize	8
	.align		4
        /*0000*/ 	.word	0x00000000
	.align		4
        /*0004*/ 	.word	0xffffffff
	.align		4
        /*0008*/ 	.word	0x00000000
	.align		4
        /*000c*/ 	.word	0xfffffffe
	.align		4
        /*0010*/ 	.word	0x00000000
	.align		4
        /*0014*/ 	.word	0xfffffffd
	.align		4
        /*0018*/ 	.word	0x00000000
	.align		4
        /*001c*/ 	.word	0xfffffffc


//--------------------- .text._Z18monte_carlo_kernelPKfPfi --------------------------
	.section	.text._Z18monte_carlo_kernelPKfPfi,"ax",@progbits
	.align	128
        .global         _Z18monte_carlo_kernelPKfPfi
        .type           _Z18monte_carlo_kernelPKfPfi,@function
        .size           _Z18monte_carlo_kernelPKfPfi,(.L_x_1 - _Z18monte_carlo_kernelPKfPfi)
        .other          _Z18monte_carlo_kernelPKfPfi,@"STO_CUDA_ENTRY STV_DEFAULT"
_Z18monte_carlo_kernelPKfPfi:
.text._Z18monte_carlo_kernelPKfPfi:
[----:B------:R-:W-:Y:S01]  /*0000*/  LDC R1, c[0x0][0x37c] ;  /* 0x0000df00ff017b82 */ /* 0x000fe20000000800 */
[----:B------:R-:W0:Y:S07]  /*0010*/  S2R R5, SR_TID.X ;  /* 0x0000000000057919 */ /* 0x000e2e0000002100 */
[----:B------:R-:W1:Y:S01]  /*0020*/  S2UR UR4, SR_CTAID.X ;  /* 0x00000000000479c3 */ /* 0x000e620000002500 */
[----:B------:R-:W2:Y:S07]  /*0030*/  LDCU UR6, c[0x0][0x390] ;  /* 0x00007200ff0677ac */ /* 0x000eae0008000800 */
[----:B------:R-:W1:Y:S02]  /*0040*/  LDC R4, c[0x0][0x360] ;  /* 0x0000d800ff047b82 */ /* 0x000e640000000800 */
[----:B-1----:R-:W-:Y:S01]  /*0050*/  IMAD R0, R4, UR4, RZ ;  /* 0x0000000404007c24 */ /* 0x002fe2000f8e02ff */
[----:B------:R-:W1:Y:S04]  /*0060*/  LDCU.64 UR4, c[0x0][0x358] ;  /* 0x00006b00ff0477ac */ /* 0x000e680008000a00 */
[----:B0-----:R-:W-:-:S04]  /*0070*/  LEA R7, R0, R5, 0x4 ;  /* 0x0000000500077211 */ /* 0x001fc800078e20ff */
[C---:B--2---:R-:W-:Y:S02]  /*0080*/  ISETP.GE.U32.AND P4, PT, R7.reuse, UR6, PT ;  /* 0x0000000607007c0c */ /* 0x044fe4000bf86070 */
[----:B------:R-:W-:-:S04]  /*0090*/  IADD3 R11, PT, PT, R7, R4, RZ ;  /* 0x00000004070b7210 */ /* 0x000fc80007ffe0ff */
[----:B------:R-:W-:-:S07]  /*00a0*/  ISETP.GE.U32.AND P5, PT, R11, UR6, PT ;  /* 0x000000060b007c0c */ /* 0x000fce000bfa6070 */
[----:B------:R-:W0:Y:S08]  /*00b0*/  @!P4 LDC.64 R2, c[0x0][0x380] ;  /* 0x0000e000ff02cb82 */ /* 0x000e300000000a00 */
[----:B------:R-:W2:Y:S01]  /*00c0*/  @!P5 LDC.64 R8, c[0x0][0x380] ;  /* 0x0000e000ff08db82 */ /* 0x000ea20000000a00 */
[----:B0-----:R-:W-:-:S06]  /*00d0*/  @!P4 IMAD.WIDE.U32 R2, R7, 0x4, R2 ;  /* 0x000000040702c825 */ /* 0x001fcc00078e0002 */
[----:B-1----:R0:W3:Y:S01]  /*00e0*/  @!P4 LDG.E.CONSTANT R3, desc[UR4][R2.64] ;  /* 0x000000040203c981 */ /* 0x0020e2000c1e9900 */
[----:B--2---:R-:W-:-:S06]  /*00f0*/  @!P5 IMAD.WIDE.U32 R8, R11, 0x4, R8 ;  /* 0x000000040b08d825 */ /* 0x004fcc00078e0008 */
[----:B------:R-:W2:Y:S01]  /*0100*/  @!P5 LDG.E.CONSTANT R8, desc[UR4][R8.64] ;  /* 0x000000040808d981 */ /* 0x000ea2000c1e9900 */
[----:B------:R-:W-:-:S04]  /*0110*/  IADD3 R17, PT, PT, R11, R4, RZ ;  /* 0x000000040b117210 */ /* 0x000fc80007ffe0ff */
[CC--:B------:R-:W-:Y:S02]  /*0120*/  IADD3 R6, PT, PT, R17.reuse, R4.reuse, RZ ;  /* 0x0000000411067210 */ /* 0x0c0fe40007ffe0ff */
[----:B------:R-:W-:Y:S02]  /*0130*/  ISETP.GE.U32.AND P6, PT, R17, UR6, PT ;  /* 0x0000000611007c0c */ /* 0x000fe4000bfc6070 */
[----:B------:R-:W-:-:S04]  /*0140*/  IADD3 R29, PT, PT, R6, R4, RZ ;  /* 0x00000004061d7210 */ /* 0x000fc80007ffe0ff */
[----:B------:R-:W-:-:S04]  /*0150*/  IADD3 R27, PT, PT, R29, R4, RZ ;  /* 0x000000041d1b7210 */ /* 0x000fc80007ffe0ff */
[-C--:B------:R-:W-:Y:S01]  /*0160*/  IADD3 R25, PT, PT, R27, R4.reuse, RZ ;  /* 0x000000041b197210 */ /* 0x080fe20007ffe0ff */
[----:B0-----:R-:W-:Y:S02]  /*0170*/  HFMA2 R2, -RZ, RZ, 0, 0 ;  /* 0x00000000ff027431 */ /* 0x001fe400000001ff */
[----:B------:R-:W0:Y:S01]  /*0180*/  @!P6 LDC.64 R20, c[0x0][0x380] ;  /* 0x0000e000ff14eb82 */ /* 0x000e220000000a00 */
[----:B------:R-:W-:Y:S02]  /*0190*/  IADD3 R7, PT, PT, R25, R4, RZ ;  /* 0x0000000419077210 */ /* 0x000fe40007ffe0ff */
[----:B------:R-:W-:Y:S02]  /*01a0*/  ISETP.GE.U32.AND P0, PT, R6, UR6, PT ;  /* 0x0000000606007c0c */ /* 0x000fe4000bf06070 */
[----:B------:R-:W-:Y:S01]  /*01b0*/  ISETP.GE.U32.AND P1, PT, R29, UR6, PT ;  /* 0x000000061d007c0c */ /* 0x000fe2000bf26070 */
[----:B------:R-:W-:Y:S01]  /*01c0*/  IMAD.IADD R23, R7, 0x1, R4 ;  /* 0x0000000107177824 */ /* 0x000fe200078e0204 */
[----:B------:R-:W-:-:S02]  /*01d0*/  ISETP.GE.U32.AND P2, PT, R27, UR6, PT ;  /* 0x000000061b007c0c */ /* 0x000fc4000bf46070 */
[----:B------:R-:W-:Y:S02]  /*01e0*/  ISETP.GE.U32.AND P3, PT, R25, UR6, PT ;  /* 0x0000000619007c0c */ /* 0x000fe4000bf66070 */
[----:B------:R-:W-:-:S05]  /*01f0*/  MOV R0, RZ ;  /* 0x000000ff00007202 */ /* 0x000fca0000000f00 */
[----:B------:R-:W1:Y:S08]  /*0200*/  @!P0 LDC.64 R18, c[0x0][0x380] ;  /* 0x0000e000ff128b82 */ /* 0x000e700000000a00 */
[----:B------:R-:W4:Y:S01]  /*0210*/  @!P1 LDC.64 R14, c[0x0][0x380] ;  /* 0x0000e000ff0e9b82 */ /* 0x000f220000000a00 */
[----:B0-----:R-:W-:-:S06]  /*0220*/  @!P6 IMAD.WIDE.U32 R20, R17, 0x4, R20 ;  /* 0x000000041114e825 */ /* 0x001fcc00078e0014 */
[----:B------:R-:W5:Y:S01]  /*0230*/  @!P6 LDG.E.CONSTANT R20, desc[UR4][R20.64] ;  /* 0x000000041414e981 */ /* 0x000f62000c1e9900 */
[----:B------:R-:W0:Y:S08]  /*0240*/  @!P2 LDC.64 R12, c[0x0][0x380] ;  /* 0x0000e000ff0cab82 */ /* 0x000e300000000a00 */
[----:B------:R-:W0:Y:S01]  /*0250*/  @!P3 LDC.64 R10, c[0x0][0x380] ;  /* 0x0000e000ff0abb82 */ /* 0x000e220000000a00 */
[----:B-1----:R-:W-:-:S06]  /*0260*/  @!P0 IMAD.WIDE.U32 R18, R6, 0x4, R18 ;  /* 0x0000000406128825 */ /* 0x002fcc00078e0012 */
[----:B------:R1:W5:Y:S01]  /*0270*/  @!P0 LDG.E.CONSTANT R18, desc[UR4][R18.64] ;  /* 0x0000000412128981 */ /* 0x000362000c1e9900 */
[----:B----4-:R-:W-:-:S06]  /*0280*/  @!P1 IMAD.WIDE.U32 R14, R29, 0x4, R14 ;  /* 0x000000041d0e9825 */ /* 0x010fcc00078e000e */
[----:B------:R-:W4:Y:S01]  /*0290*/  @!P1 LDG.E.CONSTANT R15, desc[UR4][R14.64] ;  /* 0x000000040e0f9981 */ /* 0x000f22000c1e9900 */
[----:B0-----:R-:W-:-:S06]  /*02a0*/  @!P2 IMAD.WIDE.U32 R12, R27, 0x4, R12 ;  /* 0x000000041b0ca825 */ /* 0x001fcc00078e000c */
[----:B------:R-:W4:Y:S01]  /*02b0*/  @!P2 LDG.E.CONSTANT R13, desc[UR4][R12.64] ;  /* 0x000000040c0da981 */ /* 0x000f22000c1e9900 */
[----:B------:R-:W-:-:S06]  /*02c0*/  @!P3 IMAD.WIDE.U32 R10, R25, 0x4, R10 ;  /* 0x00000004190ab825 */ /* 0x000fcc00078e000a */
[----:B------:R-:W4:Y:S01]  /*02d0*/  @!P3 LDG.E.CONSTANT R10, desc[UR4][R10.64] ;  /* 0x000000040a0ab981 */ /* 0x000f22000c1e9900 */
[----:B---3--:R-:W-:Y:S01]  /*02e0*/  @!P4 FADD R2, RZ, R3 ;  /* 0x00000003ff02c221 */ /* 0x008fe20000000000 */
[C---:B------:R-:W-:Y:S02]  /*02f0*/  ISETP.GE.U32.AND P4, PT, R23.reuse, UR6, PT ;  /* 0x0000000617007c0c */ /* 0x040fe4000bf86070 */
[----:B------:R-:W-:Y:S01]  /*0300*/  IADD3 R3, PT, PT, R23, R4, RZ ;  /* 0x0000000417037210 */ /* 0x000fe20007ffe0ff */
[----:B--2---:R-:W-:-:S03]  /*0310*/  @!P5 FADD R0, RZ, R8 ;  /* 0x00000008ff00d221 */ /* 0x004fc60000000000 */
[----:B------:R-:W-:-:S07]  /*0320*/  ISETP.GE.U32.AND P5, PT, R3, UR6, PT ;  /* 0x0000000603007c0c */ /* 0x000fce000bfa6070 */
[----:B------:R-:W0:Y:S08]  /*0330*/  @!P4 LDC.64 R8, c[0x0][0x380] ;  /* 0x0000e000ff08cb82 */ /* 0x000e300000000a00 */
[----:B------:R-:W2:Y:S01]  /*0340*/  @!P5 LDC.64 R16, c[0x0][0x380] ;  /* 0x0000e000ff10db82 */ /* 0x000ea20000000a00 */
[----:B0-----:R-:W-:-:S06]  /*0350*/  @!P4 IMAD.WIDE.U32 R8, R23, 0x4, R8 ;  /* 0x000000041708c825 */ /* 0x001fcc00078e0008 */
[----:B------:R-:W3:Y:S01]  /*0360*/  @!P4 LDG.E.CONSTANT R9, desc[UR4][R8.64] ;  /* 0x000000040809c981 */ /* 0x000ee2000c1e9900 */
[----:B--2---:R-:W-:-:S05]  /*0370*/  @!P5 IMAD.WIDE.U32 R16, R3, 0x4, R16 ;  /* 0x000000040310d825 */ /* 0x004fca00078e0010 */
[----:B------:R0:W2:Y:S01]  /*0380*/  @!P5 LDG.E.CONSTANT R21, desc[UR4][R16.64] ;  /* 0x000000041015d981 */ /* 0x0000a2000c1e9900 */
[----:B------:R-:W-:Y:S01]  /*0390*/  IADD3 R29, PT, PT, R3, R4, RZ ;  /* 0x00000004031d7210 */ /* 0x000fe20007ffe0ff */
[----:B------:R-:W-:-:S03]  /*03a0*/  HFMA2 R3, -RZ, RZ, 0, 0 ;  /* 0x00000000ff037431 */ /* 0x000fc600000001ff */
[----:B------:R-:W-:-:S04]  /*03b0*/  IADD3 R23, PT, PT, R29, R4, RZ ;  /* 0x000000041d177210 */ /* 0x000fc80007ffe0ff */
[----:B-1----:R-:W-:Y:S01]  /*03c0*/  IADD3 R19, PT, PT, R23, R4, RZ ;  /* 0x0000000417137210 */ /* 0x002fe20007ffe0ff */
[----:B-----5:R-:W-:-:S03]  /*03d0*/  @!P6 FADD R3, RZ, R20 ;  /* 0x00000014ff03e221 */ /* 0x020fc60000000000 */
[C---:B------:R-:W-:Y:S02]  /*03e0*/  ISETP.GE.U32.AND P6, PT, R19.reuse, UR6, PT ;  /* 0x0000000613007c0c */ /* 0x040fe4000bfc6070 */
[----:B------:R-:W-:Y:S01]  /*03f0*/  IADD3 R22, PT, PT, R19, R4, RZ ;  /* 0x0000000413167210 */ /* 0x000fe20007ffe0ff */
[----:B------:R-:W-:-:S03]  /*0400*/  IMAD.MOV.U32 R6, RZ, RZ, RZ ;  /* 0x000000ffff067224 */ /* 0x000fc600078e00ff */
[----:B------:R-:W-:-:S07]  /*0410*/  IADD3 R25, PT, PT, R22, R4, RZ ;  /* 0x0000000416197210 */ /* 0x000fce0007ffe0ff */
[----:B0-----:R-:W0:Y:S01]  /*0420*/  @!P6 LDC.64 R16, c[0x0][0x380] ;  /* 0x0000e000ff10eb82 */ /* 0x001e220000000a00 */
[----:B------:R-:W-:Y:S01]  /*0430*/  @!P0 FADD R6, RZ, R18 ;  /* 0x00000012ff068221 */ /* 0x000fe20000000000 */
[----:B------:R-:W-:Y:S01]  /*0440*/  ISETP.GE.U32.AND P0, PT, R29, UR6, PT ;  /* 0x000000061d007c0c */ /* 0x000fe2000bf06070 */
[----:B----4-:R-:W-:Y:S01]  /*0450*/  @!P1 FADD R2, R2, R15 ;  /* 0x0000000f02029221 */ /* 0x010fe20000000000 */
[----:B------:R-:W-:Y:S02]  /*0460*/  ISETP.GE.U32.AND P1, PT, R22, UR6, PT ;  /* 0x0000000616007c0c */ /* 0x000fe4000bf26070 */
[----:B------:R-:W-:Y:S01]  /*0470*/  IADD3 R27, PT, PT, R25, R4, RZ ;  /* 0x00000004191b7210 */ /* 0x000fe20007ffe0ff */
[----:B------:R-:W-:Y:S01]  /*0480*/  @!P2 FADD R0, R0, R13 ;  /* 0x0000000d0000a221 */ /* 0x000fe20000000000 */
[----:B------:R-:W-:Y:S01]  /*0490*/  ISETP.GE.U32.AND P2, PT, R7, UR6, PT ;  /* 0x0000000607007c0c */ /* 0x000fe2000bf46070 */
[----:B------:R-:W-:Y:S01]  /*04a0*/  @!P3 FADD R3, R3, R10 ;  /* 0x0000000a0303b221 */ /* 0x000fe20000000000 */
[----:B------:R-:W-:-:S11]  /*04b0*/  ISETP.GE.U32.AND P3, PT, R23, UR6, PT ;  /* 0x0000000617007c0c */ /* 0x000fd6000bf66070 */
[----:B------:R-:W1:Y:S01]  /*04c0*/  @!P2 LDC.64 R10, c[0x0][0x380] ;  /* 0x0000e000ff0aab82 */ /* 0x000e620000000a00 */
[----:B0-----:R-:W-:-:S06]  /*04d0*/  @!P6 IMAD.WIDE.U32 R16, R19, 0x4, R16 ;  /* 0x000000041310e825 */ /* 0x001fcc00078e0010 */
[----:B------:R-:W4:Y:S01]  /*04e0*/  @!P6 LDG.E.CONSTANT R17, desc[UR4][R16.64] ;  /* 0x000000041011e981 */ /* 0x000f22000c1e9900 */
[----:B------:R-:W0:Y:S01]  /*04f0*/  @!P3 LDC.64 R14, c[0x0][0x380] ;  /* 0x0000e000ff0ebb82 */ /* 0x000e220000000a00 */
[----:B-1----:R-:W-:-:S06]  /*0500*/  @!P2 IMAD.WIDE.U32 R10, R7, 0x4, R10 ;  /* 0x00000004070aa825 */ /* 0x002fcc00078e000a */
[----:B------:R-:W5:Y:S01]  /*0510*/  @!P2 LDG.E.CONSTANT R11, desc[UR4][R10.64] ;  /* 0x000000040a0ba981 */ /* 0x000f62000c1e9900 */
[----:B0-----:R-:W-:-:S06]  /*0520*/  @!P3 IMAD.WIDE.U32 R14, R23, 0x4, R14 ;  /* 0x00000004170eb825 */ /* 0x001fcc00078e000e */
[----:B------:R-:W5:Y:S01]  /*0530*/  @!P3 LDG.E.CONSTANT R15, desc[UR4][R14.64] ;  /* 0x000000040e0fb981 */ /* 0x000f62000c1e9900 */
[----:B---3--:R-:W-:Y:S01]  /*0540*/  @!P4 FADD R2, R2, R9 ;  /* 0x000000090202c221 */ /* 0x008fe20000000000 */
[----:B------:R-:W-:Y:S01]  /*0550*/  ISETP.GE.U32.AND P4, PT, R25, UR6, PT ;  /* 0x0000000619007c0c */ /* 0x000fe2000bf86070 */
[----:B------:R-:W0:Y:S01]  /*0560*/  @!P0 LDC.64 R8, c[0x0][0x380] ;  /* 0x0000e000ff088b82 */ /* 0x000e220000000a00 */
[----:B--2---:R-:W-:Y:S01]  /*0570*/  @!P5 FADD R0, R0, R21 ;  /* 0x000000150000d221 */ /* 0x004fe20000000000 */
[----:B------:R-:W-:-:S06]  /*0580*/  ISETP.GE.U32.AND P5, PT, R27, UR6, PT ;  /* 0x000000061b007c0c */ /* 0x000fcc000bfa6070 */
[----:B------:R-:W1:Y:S08]  /*0590*/  @!P1 LDC.64 R20, c[0x0][0x380] ;  /* 0x0000e000ff149b82 */ /* 0x000e700000000a00 */
[----:B------:R-:W2:Y:S08]  /*05a0*/  @!P4 LDC.64 R12, c[0x0][0x380] ;  /* 0x0000e000ff0ccb82 */ /* 0x000eb00000000a00 */
[----:B------:R-:W3:Y:S01]  /*05b0*/  @!P5 LDC.64 R18, c[0x0][0x380] ;  /* 0x0000e000ff12db82 */ /* 0x000ee20000000a00 */
[----:B0-----:R-:W-:-:S06]  /*05c0*/  @!P0 IMAD.WIDE.U32 R8, R29, 0x4, R8 ;  /* 0x000000041d088825 */ /* 0x001fcc00078e0008 */
[----:B------:R-:W5:Y:S01]  /*05d0*/  @!P0 LDG.E.CONSTANT R8, desc[UR4][R8.64] ;  /* 0x0000000408088981 */ /* 0x000f62000c1e9900 */
[----:B-1----:R-:W-:-:S06]  /*05e0*/  @!P1 IMAD.WIDE.U32 R20, R22, 0x4, R20 ;  /* 0x0000000416149825 */ /* 0x002fcc00078e0014 */
[----:B------:R-:W5:Y:S01]  /*05f0*/  @!P1 LDG.E.CONSTANT R21, desc[UR4][R20.64] ;  /* 0x0000000414159981 */ /* 0x000f62000c1e9900 */
[----:B--2---:R-:W-:-:S06]  /*0600*/  @!P4 IMAD.WIDE.U32 R12, R25, 0x4, R12 ;  /* 0x00000004190cc825 */ /* 0x004fcc00078e000c */
[----:B------:R-:W2:Y:S01]  /*0610*/  @!P4 LDG.E.CONSTANT R12, desc[UR4][R12.64] ;  /* 0x000000040c0cc981 */ /* 0x000ea2000c1e9900 */
[----:B---3--:R-:W-:-:S06]  /*0620*/  @!P5 IMAD.WIDE.U32 R18, R27, 0x4, R18 ;  /* 0x000000041b12d825 */ /* 0x008fcc00078e0012 */
[----:B------:R-:W3:Y:S01]  /*0630*/  @!P5 LDG.E.CONSTANT R19, desc[UR4][R18.64] ;  /* 0x000000041213d981 */ /* 0x000ee2000c1e9900 */
[----:B----4-:R-:W-:-:S04]  /*0640*/  @!P6 FADD R2, R2, R17 ;  /* 0x000000110202e221 */ /* 0x010fc80000000000 */
[----:B------:R-:W-:Y:S01]  /*0650*/  FADD R7, RZ, R2 ;  /* 0x00000002ff077221 */ /* 0x000fe20000000000 */
[----:B-----5:R-:W-:-:S04]  /*0660*/  @!P2 FADD R6, R6, R11 ;  /* 0x0000000b0606a221 */ /* 0x020fc80000000000 */
[----:B------:R-:W-:Y:S01]  /*0670*/  @!P3 FADD R6, R6, R15 ;  /* 0x0000000f0606b221 */ /* 0x000fe20000000000 */
[----:B------:R-:W-:Y:S01]  /*0680*/  @!P0 FADD R3, R3, R8 ;  /* 0x0000000803038221 */ /* 0x000fe20000000000 */
[----:B------:R-:W-:-:S04]  /*0690*/  @!P1 FADD R0, R0, R21 ;  /* 0x0000001500009221 */ /* 0x000fc80000000000 */
[----:B------:R-:W-:Y:S01]  /*06a0*/  FADD R0, R7, R0 ;  /* 0x0000000007007221 */ /* 0x000fe20000000000 */
[----:B--2---:R-:W-:-:S04]  /*06b0*/  @!P4 FADD R3, R3, R12 ;  /* 0x0000000c0303c221 */ /* 0x004fc80000000000 */
[----:B------:R-:W-:Y:S01]  /*06c0*/  FADD R3, R0, R3 ;  /* 0x0000000300037221 */ /* 0x000fe20000000000 */
[----:B---3--:R-:W-:-:S04]  /*06d0*/  @!P5 FADD R6, R6, R19 ;  /* 0x000000130606d221 */ /* 0x008fc80000000000 */
[----:B------:R-:W-:-:S05]  /*06e0*/  FADD R3, R3, R6 ;  /* 0x0000000603037221 */ /* 0x000fca0000000000 */
[----:B------:R-:W0:Y:S02]  /*06f0*/  SHFL.DOWN PT, R0, R3, 0x10, 0x1f ;  /* 0x0a001f0003007f89 */ /* 0x000e2400000e0000 */
[----:B0-----:R-:W-:-:S05]  /*0700*/  FADD R2, R3, R0 ;  /* 0x0000000003027221 */ /* 0x001fca0000000000 */
[----:B------:R-:W0:Y:S02]  /*0710*/  SHFL.DOWN PT, R7, R2, 0x8, 0x1f ;  /* 0x09001f0002077f89 */ /* 0x000e2400000e0000 */
[----:B0-----:R-:W-:-:S05]  /*0720*/  FADD R7, R2, R7 ;  /* 0x0000000702077221 */ /* 0x001fca0000000000 */
[----:B------:R-:W0:Y:S02]  /*0730*/  SHFL.DOWN PT, R0, R7, 0x4, 0x1f ;  /* 0x08801f0007007f89 */ /* 0x000e2400000e0000 */
[----:B0-----:R-:W-:Y:S01]  /*0740*/  FADD R6, R7, R0 ;  /* 0x0000000007067221 */ /* 0x001fe20000000000 */
[----:B------:R-:W-:-:S04]  /*0750*/  LOP3.LUT R0, R5, 0x1f, RZ, 0xc0, !PT ;  /* 0x0000001f05007812 */ /* 0x000fc800078ec0ff */
[----:B------:R-:W0:Y:S01]  /*0760*/  SHFL.DOWN PT, R9, R6, 0x2, 0x1f ;  /* 0x08401f0006097f89 */ /* 0x000e2200000e0000 */
[----:B------:R-:W-:-:S13]  /*0770*/  ISETP.NE.AND P0, PT, R0, RZ, PT ;  /* 0x000000ff0000720c */ /* 0x000fda0003f05270 */
[----:B------:R-:W1:Y:S01]  /*0780*/  @!P0 S2R R10, SR_CgaCtaId ;  /* 0x00000000000a8919 */ /* 0x000e620000008800 */
[----:B0-----:R-:W-:-:S05]  /*0790*/  FADD R9, R6, R9 ;  /* 0x0000000906097221 */ /* 0x001fca0000000000 */
[----:B------:R-:W0:Y:S01]  /*07a0*/  SHFL.DOWN PT, R8, R9, 0x1, 0x1f ;  /* 0x08201f0009087f89 */ /* 0x000e2200000e0000 */
[----:B------:R-:W-:Y:S02]  /*07b0*/  @!P0 MOV R3, 0x400 ;  /* 0x0000040000038802 */ /* 0x000fe40000000f00 */
[----:B------:R-:W-:-:S04]  /*07c0*/  @!P0 SHF.R.U32.HI R2, RZ, 0x3, R5 ;  /* 0x00000003ff028819 */ /* 0x000fc80000011605 */
[----:B------:R-:W-:Y:S02]  /*07d0*/  @!P0 LOP3.LUT R2, R2, 0x7c, RZ, 0xc0, !PT ;  /* 0x0000007c02028812 */ /* 0x000fe400078ec0ff */
[----:B-1----:R-:W-:-:S04]  /*07e0*/  @!P0 LEA R3, R10, R3, 0x18 ;  /* 0x000000030a038211 */ /* 0x002fc800078ec0ff */
[----:B------:R-:W-:Y:S01]  /*07f0*/  @!P0 IADD3 R2, PT, PT, R2, R3, RZ ;  /* 0x0000000302028210 */ /* 0x000fe20007ffe0ff */
[----:B0-----:R-:W-:-:S05]  /*0800*/  FADD R3, R9, R8 ;  /* 0x0000000809037221 */ /* 0x001fca0000000000 */
[----:B------:R0:W-:Y:S01]  /*0810*/  @!P0 STS [R2], R3 ;  /* 0x0000000302008388 */ /* 0x0001e20000000800 */
[----:B------:R-:W-:Y:S01]  /*0820*/  BAR.SYNC.DEFER_BLOCKING 0x0 ;  /* 0x0000000000007b1d */ /* 0x000fe20000010000 */
[----:B------:R-:W-:-:S13]  /*0830*/  ISETP.GT.U32.AND P1, PT, R5, 0x1f, PT ;  /* 0x0000001f0500780c */ /* 0x000fda0003f24070 */
[----:B0-----:R-:W-:Y:S05]  /*0840*/  @P1 EXIT ;  /* 0x000000000000194d */ /* 0x001fea0003800000 */
[----:B------:R-:W-:-:S04]  /*0850*/  SHF.R.U32.HI R3, RZ, 0x5, R4 ;  /* 0x00000005ff037819 */ /* 0x000fc80000011604 */
[----:B------:R-:W-:-:S13]  /*0860*/  ISETP.GE.U32.AND P1, PT, R0, R3, PT ;  /* 0x000000030000720c */ /* 0x000fda0003f26070 */
[----:B------:R-:W0:Y:S01]  /*0870*/  @!P1 S2R R3, SR_CgaCtaId ;  /* 0x0000000000039919 */ /* 0x000e220000008800 */
[----:B------:R-:W-:-:S04]  /*0880*/  @!P1 MOV R2, 0x400 ;  /* 0x0000040000029802 */ /* 0x000fc80000000f00 */
[----:B0-----:R-:W-:Y:S02]  /*0890*/  @!P1 LEA R3, R3, R2, 0x18 ;  /* 0x0000000203039211 */ /* 0x001fe400078ec0ff */
[----:B------:R-:W-:Y:S02]  /*08a0*/  MOV R2, RZ ;  /* 0x000000ff00027202 */ /* 0x000fe40000000f00 */
[----:B------:R-:W-:-:S05]  /*08b0*/  @!P1 LEA R0, R0, R3, 0x2 ;  /* 0x0000000300009211 */ /* 0x000fca00078e10ff */
[----:B------:R-:W0:Y:S04]  /*08c0*/  @!P1 LDS R2, [R0] ;  /* 0x0000000000029984 */ /* 0x000e280000000800 */
[----:B0-----:R-:W0:Y:S02]  /*08d0*/  SHFL.DOWN PT, R3, R2, 0x8, 0x1f ;  /* 0x09001f0002037f89 */ /* 0x001e2400000e0000 */
[----:B0-----:R-:W-:-:S05]  /*08e0*/  FADD R3, R3, R2 ;  /* 0x0000000203037221 */ /* 0x001fca0000000000 */
[----:B------:R-:W0:Y:S02]  /*08f0*/  SHFL.DOWN PT, R4, R3, 0x4, 0x1f ;  /* 0x08801f0003047f89 */ /* 0x000e2400000e0000 */
[----:B0-----:R-:W-:-:S05]  /*0900*/  FADD R4, R3, R4 ;  /* 0x0000000403047221 */ /* 0x001fca0000000000 */
[----:B------:R-:W0:Y:S02]  /*0910*/  SHFL.DOWN PT, R5, R4, 0x2, 0x1f ;  /* 0x08401f0004057f89 */ /* 0x000e2400000e0000 */
[----:B0-----:R-:W-:-:S05]  /*0920*/  FADD R5, R4, R5 ;  /* 0x0000000504057221 */ /* 0x001fca0000000000 */
[----:B------:R0:W1:Y:S01]  /*0930*/  SHFL.DOWN PT, R6, R5, 0x1, 0x1f ;  /* 0x08201f0005067f89 */ /* 0x00006200000e0000 */
[----:B------:R-:W-:Y:S05]  /*0940*/  @P0 EXIT ;  /* 0x000000000000094d */ /* 0x000fea0003800000 */
[----:B------:R-:W2:Y:S01]  /*0950*/  LDC.64 R2, c[0x0][0x388] ;  /* 0x0000e200ff027b82 */ /* 0x000ea20000000a00 */
[----:B01----:R-:W-:-:S05]  /*0960*/  FADD R5, R5, R6 ;  /* 0x0000000605057221 */ /* 0x003fca0000000000 */
[----:B--2---:R-:W-:Y:S01]  /*0970*/  REDG.E.ADD.F32.FTZ.RN.STRONG.GPU desc[UR4][R2.64], R5 ;  /* 0x00000005020079a6 */ /* 0x004fe2000c12f304 */
[----:B------:R-:W-:Y:S05]  /*0980*/  EXIT ;  /* 0x000000000000794d */ /* 0x000fea0003800000 */
.L_x_0:
[----:B------:R-:W-:-:S00]  /*0990*/  BRA `(.L_x_0) ;  /* 0xfffffffc00fc7947 */ /* 0x000fc0000383ffff */
[----:B------:R-:W-:-:S00]  /*09a0*/  NOP ;  /* 0x0000000000007918 */ /* 0x000fc00000000000 */
        /* <DEDUP_REMOVED lines=13> */
.L_x_1:


//--------------------- .nv.shared._Z18monte_carlo_kernelPKfPfi --------------------------
	.section	.nv.shared._Z18monte_carlo_kernelPKfPfi,"aw",@nobits
	.sectionflags	@""
	.align	4
.nv.shared._Z18monte_carlo_kernelPKfPfi:
	.zero		2048


//--------------------- .nv.shared.reserved.0     --------------------------
	.section	.nv.shared.reserved.0,"aw",@nobits
	.weak		__nv_reservedSMEM_offset_0_alias
	.size		__nv_reservedSMEM_offset_0_alias, 0, 64
	.other		__nv_reservedSMEM_offset_0_alias,@"STO_CUDA_RESERVED_SHARED STV_DEFAULT"
__nv_reservedSMEM_offset_0_alias:
	.zero		0
	.zero		64


//--------------------- .nv.constant0._Z18monte_carlo_kernelPKfPfi --------------------------
	.section	.nv.constant0._Z18monte_carlo_kernelPKfPfi,"a",@progbits
	.sectionflags	@""
	.align	4
.nv.constant0._Z18monte_carlo_kernelPKfPfi:
	.zero		916


//--------------------- SYMBOLS --------------------------

	.type		.nv.reservedSmem.offset0,@object
	.size		.nv.reservedSmem.offset0,0x4
	.type		.nv.reservedSmem.cap,@object
	.size		.nv.reservedSmem.cap,0x4
